	.headerflags	@"EF_CUDA_TEXMODE_UNIFIED EF_CUDA_64BIT_ADDRESS EF_CUDA_ACCELERATORS EF_CUDA_SM90 EF_CUDA_VIRTUAL_SM(EF_CUDA_SM90)"
	.elftype	@"ET_EXEC"


//--------------------- .nv.info                  --------------------------
	.section	.nv.info,"",@"SHT_CUDA_INFO"
	.align	4


	//----- nvinfo : EIATTR_REGCOUNT
	.align		4
        /*0000*/ 	.byte	0x04, 0x2f
        /*0002*/ 	.short	(.L_2 - .L_1)
	.align		4
.L_1:
        /*0004*/ 	.word	index@(triton_per_fused_native_group_norm_22)
        /*0008*/ 	.word	0x00000014


	//----- nvinfo : EIATTR_MIN_STACK_SIZE
	.align		4
.L_2:
        /*000c*/ 	.byte	0x04, 0x12
        /*000e*/ 	.short	(.L_4 - .L_3)
	.align		4
.L_3:
        /*0010*/ 	.word	index@(triton_per_fused_native_group_norm_22)
        /*0014*/ 	.word	0x00000000


	//----- nvinfo : EIATTR_FRAME_SIZE
	.align		4
.L_4:
        /*0018*/ 	.byte	0x04, 0x11
        /*001a*/ 	.short	(.L_6 - .L_5)
	.align		4
.L_5:
        /*001c*/ 	.word	index@(triton_per_fused_native_group_norm_22)
        /*0020*/ 	.word	0x00000000


	//----- nvinfo : EIATTR_MIN_STACK_SIZE
	.align		4
.L_6:
        /*0024*/ 	.byte	0x04, 0x12
        /*0026*/ 	.short	(.L_8 - .L_7)
	.align		4
.L_7:
        /*0028*/ 	.word	index@(triton_per_fused_native_group_norm_22)
        /*002c*/ 	.word	0x00000000
.L_8:


//--------------------- .nv.info.triton_per_fused_native_group_norm_22 --------------------------
	.section	.nv.info.triton_per_fused_native_group_norm_22,"",@"SHT_CUDA_INFO"
	.sectionflags	@""
	.align	4


	//----- nvinfo : EIATTR_CUDA_API_VERSION
	.align		4
        /*0000*/ 	.byte	0x04, 0x37
        /*0002*/ 	.short	(.L_10 - .L_9)
.L_9:
        /*0004*/ 	.word	0x0000007c


	//----- nvinfo : EIATTR_KPARAM_INFO
	.align		4
.L_10:
        /*0008*/ 	.byte	0x04, 0x17
        /*000a*/ 	.short	(.L_12 - .L_11)
.L_11:
        /*000c*/ 	.word	0x00000000
        /*0010*/ 	.short	0x0007
        /*0012*/ 	.short	0x0034
        /*0014*/ 	.byte	0x00, 0xf0, 0x11, 0x00


	//----- nvinfo : EIATTR_KPARAM_INFO
	.align		4
.L_12:
        /*0018*/ 	.byte	0x04, 0x17
        /*001a*/ 	.short	(.L_14 - .L_13)
.L_13:
        /*001c*/ 	.word	0x00000000
        /*0020*/ 	.short	0x0006
        /*0022*/ 	.short	0x0030
        /*0024*/ 	.byte	0x00, 0xf0, 0x11, 0x00


	//----- nvinfo : EIATTR_KPARAM_INFO
	.align		4
.L_14:
        /*0028*/ 	.byte	0x04, 0x17
        /*002a*/ 	.short	(.L_16 - .L_15)
.L_15:
        /*002c*/ 	.word	0x00000000
        /*0030*/ 	.short	0x0005
        /*0032*/ 	.short	0x0028
        /*0034*/ 	.byte	0x00, 0xf4, 0x21, 0x00


	//----- nvinfo : EIATTR_KPARAM_INFO
	.align		4
.L_16:
        /*0038*/ 	.byte	0x04, 0x17
        /*003a*/ 	.short	(.L_18 - .L_17)
.L_17:
        /*003c*/ 	.word	0x00000000
        /*0040*/ 	.short	0x0004
        /*0042*/ 	.short	0x0020
        /*0044*/ 	.byte	0x00, 0xf4, 0x21, 0x00


	//----- nvinfo : EIATTR_KPARAM_INFO
	.align		4
.L_18:
        /*0048*/ 	.byte	0x04, 0x17
        /*004a*/ 	.short	(.L_20 - .L_19)
.L_19:
        /*004c*/ 	.word	0x00000000
        /*0050*/ 	.short	0x0003
        /*0052*/ 	.short	0x0018
        /*0054*/ 	.byte	0x00, 0xf4, 0x21, 0x00


	//----- nvinfo : EIATTR_KPARAM_INFO
	.align		4
.L_20:
        /*0058*/ 	.byte	0x04, 0x17
        /*005a*/ 	.short	(.L_22 - .L_21)
.L_21:
        /*005c*/ 	.word	0x00000000
        /*0060*/ 	.short	0x0002
        /*0062*/ 	.short	0x0010
        /*0064*/ 	.byte	0x00, 0xf4, 0x21, 0x00


	//----- nvinfo : EIATTR_KPARAM_INFO
	.align		4
.L_22:
        /*0068*/ 	.byte	0x04, 0x17
        /*006a*/ 	.short	(.L_24 - .L_23)
.L_23:
        /*006c*/ 	.word	0x00000000
        /*0070*/ 	.short	0x0001
        /*0072*/ 	.short	0x0008
        /*0074*/ 	.byte	0x00, 0xf4, 0x21, 0x00


	//----- nvinfo : EIATTR_KPARAM_INFO
	.align		4
.L_24:
        /*0078*/ 	.byte	0x04, 0x17
        /*007a*/ 	.short	(.L_26 - .L_25)
.L_25:
        /*007c*/ 	.word	0x00000000
        /*0080*/ 	.short	0x0000
        /*0082*/ 	.short	0x0000
        /*0084*/ 	.byte	0x00, 0xf4, 0x21, 0x00


	//----- nvinfo : EIATTR_SPARSE_MMA_MASK
	.align		4
.L_26:
        /*0088*/ 	.byte	0x03, 0x50
        /*008a*/ 	.short	0x0000


	//----- nvinfo : EIATTR_MAXREG_COUNT
	.align		4
        /*008c*/ 	.byte	0x03, 0x1b
        /*008e*/ 	.short	0x00ff


	//----- nvinfo : EIATTR_COOP_GROUP_MASK_REGIDS
	.align		4
        /*0090*/ 	.byte	0x04, 0x29
        /*0092*/ 	.short	(.L_28 - .L_27)


	//   ....[0]....
.L_27:
        /*0094*/ 	.word	0xffffffff


	//   ....[1]....
        /*0098*/ 	.word	0xffffffff


	//   ....[2]....
        /*009c*/ 	.word	0xffffffff


	//----- nvinfo : EIATTR_COOP_GROUP_INSTR_OFFSETS
	.align		4
.L_28:
        /*00a0*/ 	.byte	0x04, 0x28
        /*00a2*/ 	.short	(.L_30 - .L_29)


	//   ....[0]....
.L_29:
        /*00a4*/ 	.word	0x00000250


	//   ....[1]....
        /*00a8*/ 	.word	0x00000400


	//   ....[2]....
        /*00ac*/ 	.word	0x00000430


	//----- nvinfo : EIATTR_EXIT_INSTR_OFFSETS
	.align		4
.L_30:
        /*00b0*/ 	.byte	0x04, 0x1c
        /*00b2*/ 	.short	(.L_32 - .L_31)


	//   ....[0]....
.L_31:
        /*00b4*/ 	.word	0x00000650


	//   ....[1]....
        /*00b8*/ 	.word	0x000006a0


	//----- nvinfo : EIATTR_REQNTID
	.align		4
.L_32:
        /*00bc*/ 	.byte	0x04, 0x10
        /*00be*/ 	.short	(.L_34 - .L_33)
.L_33:
        /*00c0*/ 	.word	0x00000040
        /*00c4*/ 	.word	0x00000001
        /*00c8*/ 	.word	0x00000001


	//----- nvinfo : EIATTR_CBANK_PARAM_SIZE
	.align		4
.L_34:
        /*00cc*/ 	.byte	0x03, 0x19
        /*00ce*/ 	.short	0x0038


	//----- nvinfo : EIATTR_PARAM_CBANK
	.align		4
        /*00d0*/ 	.byte	0x04, 0x0a
        /*00d2*/ 	.short	(.L_36 - .L_35)
	.align		4
.L_35:
        /*00d4*/ 	.word	index@(.nv.constant0.triton_per_fused_native_group_norm_22)
        /*00d8*/ 	.short	0x0210
        /*00da*/ 	.short	0x0038


	//----- nvinfo : EIATTR_SW_WAR
	.align		4
.L_36:
        /*00dc*/ 	.byte	0x04, 0x36
        /*00de*/ 	.short	(.L_38 - .L_37)
.L_37:
        /*00e0*/ 	.word	0x00000008
.L_38:


//--------------------- .nv.callgraph             --------------------------
	.section	.nv.callgraph,"",@"SHT_CUDA_CALLGRAPH"
	.align	4
	.sectionentsize	8
	.align		4
        /*0000*/ 	.word	0x00000000
	.align		4
        /*0004*/ 	.word	0xffffffff
	.align		4
        /*0008*/ 	.word	0x00000000
	.align		4
        /*000c*/ 	.word	0xfffffffe
	.align		4
        /*0010*/ 	.word	0x00000000
	.align		4
        /*0014*/ 	.word	0xfffffffd
	.align		4
        /*0018*/ 	.word	0x00000000
	.align		4
        /*001c*/ 	.word	0xfffffffc


//--------------------- .nv.constant4             --------------------------
	.section	.nv.constant4,"a",@progbits
	.align	8
	.align		8
.nv.constant4:
        /*0000*/ 	.dword	_$_str


//--------------------- .text.triton_per_fused_native_group_norm_22 --------------------------
	.section	.text.triton_per_fused_native_group_norm_22,"ax",@progbits
	.sectionflags	@"SHF_BARRIERS=1"
	.align	128
        .global         triton_per_fused_native_group_norm_22
        .type           triton_per_fused_native_group_norm_22,@function
        .size           triton_per_fused_native_group_norm_22,(.L_x_1 - triton_per_fused_native_group_norm_22)
        .other          triton_per_fused_native_group_norm_22,@"STO_CUDA_ENTRY STV_DEFAULT"
triton_per_fused_native_group_norm_22:
.text.triton_per_fused_native_group_norm_22:
[----:B------:R-:W0:Y:S02]  /*0000*/  LDC R1, c[0x0][0x28] ;  /* 0x00000a00ff017b82 */ /* 0x000e240000000800 */
[----:B------:R-:W1:Y:S01]  /*0010*/  S2R R0, SR_TID.X ;  /* 0x0000000000007919 */ /* 0x000e620000002100 */
[----:B------:R-:W2:Y:S01]  /*0020*/  LDC.64 R8, c[0x0][0x220] ;  /* 0x00008800ff087b82 */ /* 0x000ea20000000a00 */
[----:B------:R-:W-:Y:S01]  /*0030*/  CS2R R14, SRZ ;  /* 0x00000000000e7805 */ /* 0x000fe2000001ff00 */
[----:B------:R-:W-:Y:S01]  /*0040*/  ULDC.64 UR6, c[0x0][0x208] ;  /* 0x0000820000067ab9 */ /* 0x000fe20000000a00 */
[----:B------:R-:W3:Y:S05]  /*0050*/  S2R R3, SR_CTAID.X ;  /* 0x0000000000037919 */ /* 0x000eea0000002500 */
[----:B------:R-:W4:Y:S08]  /*0060*/  LDC.64 R10, c[0x0][0x210] ;  /* 0x00008400ff0a7b82 */ /* 0x000f300000000a00 */
[----:B------:R-:W5:Y:S01]  /*0070*/  LDC.64 R12, c[0x0][0x218] ;  /* 0x00008600ff0c7b82 */ /* 0x000f620000000a00 */
[----:B-1----:R-:W-:Y:S01]  /*0080*/  SHF.R.U32.HI R2, RZ, 0x1, R0 ;  /* 0x00000001ff027819 */ /* 0x002fe20000011600 */
[----:B------:R-:W-:-:S02]  /*0090*/  IMAD.SHL.U32 R5, R0, 0x2, RZ ;  /* 0x0000000200057824 */ /* 0x000fc400078e00ff */
[----:B---3--:R-:W-:Y:S01]  /*00a0*/  IMAD.SHL.U32 R3, R3, 0x20, RZ ;  /* 0x0000002003037824 */ /* 0x008fe200078e00ff */
[----:B------:R-:W-:Y:S02]  /*00b0*/  SGXT.U32 R2, R2, 0x5 ;  /* 0x000000050202781a */ /* 0x000fe40000000000 */
[----:B------:R-:W-:Y:S02]  /*00c0*/  LOP3.LUT R5, R5, 0x2, RZ, 0xc0, !PT ;  /* 0x0000000205057812 */ /* 0x000fe400078ec0ff */
[----:B------:R-:W-:-:S04]  /*00d0*/  LOP3.LUT R4, R3, R2, RZ, 0xfc, !PT ;  /* 0x0000000203047212 */ /* 0x000fc800078efcff */
[C---:B------:R-:W-:Y:S02]  /*00e0*/  ISETP.GE.AND P0, PT, R4.reuse, 0x30, PT ;  /* 0x000000300400780c */ /* 0x040fe40003f06270 */
[----:B------:R-:W-:-:S05]  /*00f0*/  LEA R5, R4, R5, 0x2 ;  /* 0x0000000504057211 */ /* 0x000fca00078e10ff */
[----:B--2---:R-:W-:-:S06]  /*0100*/  IMAD.WIDE R8, R5, 0x4, R8 ;  /* 0x0000000405087825 */ /* 0x004fcc00078e0208 */
[----:B------:R-:W2:Y:S01]  /*0110*/  @!P0 LDG.E.64 R14, desc[UR6][R8.64] ;  /* 0x00000006080e8981 */ /* 0x000ea2000c1e1b00 */
[----:B------:R-:W-:Y:S01]  /*0120*/  CS2R R6, SRZ ;  /* 0x0000000000067805 */ /* 0x000fe2000001ff00 */
[----:B----4-:R-:W-:-:S04]  /*0130*/  IMAD.WIDE R10, R5, 0x4, R10 ;  /* 0x00000004050a7825 */ /* 0x010fc800078e020a */
[----:B-----5:R-:W-:Y:S01]  /*0140*/  IMAD.WIDE R12, R5, 0x4, R12 ;  /* 0x00000004050c7825 */ /* 0x020fe200078e020c */
[----:B------:R-:W-:Y:S01]  /*0150*/  CS2R R4, SRZ ;  /* 0x0000000000047805 */ /* 0x000fe2000001ff00 */
[----:B------:R-:W3:Y:S05]  /*0160*/  @!P0 LDG.E.64 R6, desc[UR6][R10.64] ;  /* 0x000000060a068981 */ /* 0x000eea000c1e1b00 */
[----:B------:R-:W4:Y:S01]  /*0170*/  @!P0 LDG.E.64 R4, desc[UR6][R12.64] ;  /* 0x000000060c048981 */ /* 0x000f22000c1e1b00 */
[----:B------:R-:W1:Y:S01]  /*0180*/  S2UR UR5, SR_CgaCtaId ;  /* 0x00000000000579c3 */ /* 0x000e620000008800 */
[----:B------:R-:W-:Y:S02]  /*0190*/  UMOV UR4, 0x400 ;  /* 0x0000040000047882 */ /* 0x000fe40000000000 */
[----:B-1----:R-:W-:Y:S01]  /*01a0*/  UPRMT UR4, UR5, 0x654, UR4 ;  /* 0x0000065405047896 */ /* 0x002fe20008000004 */
[----:B--2---:R-:W-:-:S02]  /*01b0*/  SEL R14, R14, RZ, !P0 ;  /* 0x000000ff0e0e7207 */ /* 0x004fc40004000000 */
[----:B------:R-:W-:Y:S02]  /*01c0*/  SEL R15, R15, RZ, !P0 ;  /* 0x000000ff0f0f7207 */ /* 0x000fe40004000000 */
[----:B------:R-:W-:Y:S02]  /*01d0*/  FSEL R14, R14, RZ, !P0 ;  /* 0x000000ff0e0e7208 */ /* 0x000fe40004000000 */
[----:B------:R-:W-:Y:S02]  /*01e0*/  FSEL R15, R15, RZ, !P0 ;  /* 0x000000ff0f0f7208 */ /* 0x000fe40004000000 */
[----:B---3--:R-:W-:Y:S02]  /*01f0*/  SEL R6, R6, RZ, !P0 ;  /* 0x000000ff06067207 */ /* 0x008fe40004000000 */
[----:B------:R-:W-:Y:S01]  /*0200*/  SEL R7, R7, RZ, !P0 ;  /* 0x000000ff07077207 */ /* 0x000fe20004000000 */
[----:B------:R-:W-:Y:S01]  /*0210*/  FADD R8, R14, R15 ;  /* 0x0000000f0e087221 */ /* 0x000fe20000000000 */
[----:B----4-:R-:W-:-:S03]  /*0220*/  SEL R12, R4, RZ, !P0 ;  /* 0x000000ff040c7207 */ /* 0x010fc60004000000 */
[C---:B------:R-:W-:Y:S01]  /*0230*/  FMUL R17, R8.reuse, 0.25 ;  /* 0x3e80000008117820 */ /* 0x040fe20000400000 */
[C---:B------:R-:W-:Y:S01]  /*0240*/  FSETP.GEU.AND P2, PT, |R8|.reuse, 1.175494350822287508e-38, PT ;  /* 0x008000000800780b */ /* 0x040fe20003f4e200 */
[----:B------:R-:W1:Y:S01]  /*0250*/  SHFL.BFLY PT, R9, R8, 0x1, 0x1f ;  /* 0x0c201f0008097f89 */ /* 0x000e6200000e0000 */
[----:B------:R-:W-:Y:S02]  /*0260*/  FSETP.GT.AND P1, PT, |R8|, 8.50705917302346158658e+37, PT ;  /* 0x7e8000000800780b */ /* 0x000fe40003f24200 */
[----:B------:R-:W-:Y:S02]  /*0270*/  SEL R13, R5, RZ, !P0 ;  /* 0x000000ff050d7207 */ /* 0x000fe40004000000 */
[----:B------:R-:W-:Y:S02]  /*0280*/  FSEL R17, R17, R8, P1 ;  /* 0x0000000811117208 */ /* 0x000fe40000800000 */
[----:B------:R-:W-:Y:S01]  /*0290*/  FSEL R4, R6, RZ, !P0 ;  /* 0x000000ff06047208 */ /* 0x000fe20004000000 */
[----:B------:R-:W-:Y:S01]  /*02a0*/  FADD R6, R12, R13 ;  /* 0x0000000d0c067221 */ /* 0x000fe20000000000 */
[----:B------:R-:W-:-:S02]  /*02b0*/  FSEL R5, R7, RZ, !P0 ;  /* 0x000000ff07057208 */ /* 0x000fc40004000000 */
[----:B------:R-:W-:Y:S01]  /*02c0*/  FSETP.NEU.AND P3, PT, R8, RZ, PT ;  /* 0x000000ff0800720b */ /* 0x000fe20003f6d000 */
[----:B------:R-:W-:Y:S02]  /*02d0*/  @!P2 FMUL R17, R17, 16777216 ;  /* 0x4b8000001111a820 */ /* 0x000fe40000400000 */
[----:B------:R-:W-:Y:S01]  /*02e0*/  @P1 FMUL R15, R15, 0.25 ;  /* 0x3e8000000f0f1820 */ /* 0x000fe20000400000 */
[----:B------:R-:W-:Y:S01]  /*02f0*/  FADD R5, -R4, R5 ;  /* 0x0000000504057221 */ /* 0x000fe20000000100 */
[----:B------:R2:W3:Y:S02]  /*0300*/  MUFU.RCP R10, R17 ;  /* 0x00000011000a7308 */ /* 0x0004e40000001000 */
[----:B------:R-:W-:Y:S01]  /*0310*/  @!P2 FMUL R15, R15, 16777216 ;  /* 0x4b8000000f0fa820 */ /* 0x000fe20000400000 */
[----:B------:R-:W-:-:S04]  /*0320*/  FMUL R7, R5, R5 ;  /* 0x0000000505077220 */ /* 0x000fc80000400000 */
[----:B------:R-:W-:Y:S01]  /*0330*/  FMUL R14, R14, R7 ;  /* 0x000000070e0e7220 */ /* 0x000fe20000400000 */
[----:B-1----:R-:W-:Y:S01]  /*0340*/  FADD R11, R8, R9 ;  /* 0x00000009080b7221 */ /* 0x002fe20000000000 */
[----:B------:R-:W-:Y:S01]  /*0350*/  FSEL R7, R6, RZ, !P0 ;  /* 0x000000ff06077208 */ /* 0x000fe20004000000 */
[----:B--2---:R-:W-:-:S03]  /*0360*/  IMAD.MOV.U32 R17, RZ, RZ, 0x38000000 ;  /* 0x38000000ff117424 */ /* 0x004fc600078e00ff */
[C---:B------:R-:W-:Y:S01]  /*0370*/  FSETP.GT.AND P2, PT, |R11|.reuse, 8.50705917302346158658e+37, PT ;  /* 0x7e8000000b00780b */ /* 0x040fe20003f44200 */
[----:B---3--:R-:W-:Y:S01]  /*0380*/  FMUL R10, R10, R15 ;  /* 0x0000000f0a0a7220 */ /* 0x008fe20000400000 */
[C---:B------:R-:W-:Y:S02]  /*0390*/  FSETP.GEU.AND P1, PT, |R11|.reuse, 1.175494350822287508e-38, PT ;  /* 0x008000000b00780b */ /* 0x040fe40003f2e200 */
[----:B------:R-:W-:Y:S02]  /*03a0*/  FSETP.NEU.AND P0, PT, R11, RZ, PT ;  /* 0x000000ff0b00720b */ /* 0x000fe40003f0d000 */
[----:B------:R-:W-:-:S05]  /*03b0*/  FSEL R10, R10, RZ, P3 ;  /* 0x000000ff0a0a7208 */ /* 0x000fca0001800000 */
[----:B------:R-:W-:Y:S02]  /*03c0*/  FFMA R4, R5, R10, R4 ;  /* 0x0000000a05047223 */ /* 0x000fe40000000004 */
[----:B------:R-:W-:Y:S01]  /*03d0*/  @P2 FMUL R11, R11, 0.25 ;  /* 0x3e8000000b0b2820 */ /* 0x000fe20000400000 */
[----:B------:R-:W-:Y:S01]  /*03e0*/  FFMA R7, R10, R14, R7 ;  /* 0x0000000e0a077223 */ /* 0x000fe20000000007 */
[----:B------:R-:W-:Y:S01]  /*03f0*/  @P2 FMUL R9, R9, 0.25 ;  /* 0x3e80000009092820 */ /* 0x000fe20000400000 */
[----:B------:R-:W1:Y:S01]  /*0400*/  SHFL.BFLY PT, R5, R4, 0x1, 0x1f ;  /* 0x0c201f0004057f89 */ /* 0x000e6200000e0000 */
[----:B------:R-:W-:Y:S02]  /*0410*/  @!P1 FMUL R11, R11, 16777216 ;  /* 0x4b8000000b0b9820 */ /* 0x000fe40000400000 */
[----:B------:R-:W-:Y:S01]  /*0420*/  @!P1 FMUL R9, R9, 16777216 ;  /* 0x4b80000009099820 */ /* 0x000fe20000400000 */
[----:B------:R-:W2:Y:S01]  /*0430*/  SHFL.BFLY PT, R6, R7, 0x1, 0x1f ;  /* 0x0c201f0007067f89 */ /* 0x000ea200000e0000 */
[----:B------:R-:W3:Y:S02]  /*0440*/  MUFU.RCP R10, R11 ;  /* 0x0000000b000a7308 */ /* 0x000ee40000001000 */
[----:B---3--:R-:W-:Y:S01]  /*0450*/  FMUL R10, R10, R9 ;  /* 0x000000090a0a7220 */ /* 0x008fe20000400000 */
[----:B-1----:R-:W-:-:S04]  /*0460*/  FADD R5, -R4, R5 ;  /* 0x0000000504057221 */ /* 0x002fc80000000100 */
[----:B------:R-:W-:Y:S02]  /*0470*/  FSEL R10, R10, RZ, P0 ;  /* 0x000000ff0a0a7208 */ /* 0x000fe40000000000 */
[C---:B------:R-:W-:Y:S01]  /*0480*/  LOP3.LUT P0, RZ, R0.reuse, 0x20, RZ, 0xc0, !PT ;  /* 0x0000002000ff7812 */ /* 0x040fe2000780c0ff */
[----:B------:R-:W-:Y:S01]  /*0490*/  FMUL R15, R5, R5 ;  /* 0x00000005050f7220 */ /* 0x000fe20000400000 */
[----:B--2---:R-:W-:Y:S01]  /*04a0*/  FADD R13, R7, R6 ;  /* 0x00000006070d7221 */ /* 0x004fe20000000000 */
[----:B------:R-:W-:Y:S01]  /*04b0*/  FFMA R9, R5, R10, R4 ;  /* 0x0000000a05097223 */ /* 0x000fe20000000004 */
[----:B------:R-:W-:Y:S01]  /*04c0*/  LOP3.LUT R4, R0, 0x1f, RZ, 0xc0, !PT ;  /* 0x0000001f00047812 */ /* 0x000fe200078ec0ff */
[----:B------:R-:W-:Y:S01]  /*04d0*/  FMUL R15, R8, R15 ;  /* 0x0000000f080f7220 */ /* 0x000fe20000400000 */
[----:B------:R-:W-:Y:S01]  /*04e0*/  LEA R8, R2, UR4, 0x2 ;  /* 0x0000000402087c11 */ /* 0x000fe2000f8e10ff */
[----:B------:R-:W1:Y:S01]  /*04f0*/  LDC.64 R6, c[0x0][0x228] ;  /* 0x00008a00ff067b82 */ /* 0x000e620000000a00 */
[----:B------:R-:W-:Y:S01]  /*0500*/  LEA R11, R4, UR4, 0x2 ;  /* 0x00000004040b7c11 */ /* 0x000fe2000f8e10ff */
[----:B------:R-:W-:-:S02]  /*0510*/  FFMA R13, R10, R15, R13 ;  /* 0x0000000f0a0d7223 */ /* 0x000fc4000000000d */
[----:B------:R-:W-:Y:S04]  /*0520*/  STS [R8], R9 ;  /* 0x0000000908007388 */ /* 0x000fe80000000800 */
[----:B------:R-:W-:Y:S08]  /*0530*/  BAR.SYNC.DEFER_BLOCKING 0x0 ;  /* 0x0000000000007b1d */ /* 0x000ff00000010000 */
[----:B------:R-:W2:Y:S01]  /*0540*/  LDC.64 R4, c[0x0][0x238] ;  /* 0x00008e00ff047b82 */ /* 0x000ea20000000a00 */
[----:B------:R-:W-:Y:S07]  /*0550*/  LDS R15, [R11] ;  /* 0x000000000b0f7984 */ /* 0x000fee0000000800 */
[----:B------:R-:W-:Y:S06]  /*0560*/  BAR.SYNC.DEFER_BLOCKING 0x0 ;  /* 0x0000000000007b1d */ /* 0x000fec0000010000 */
[----:B------:R-:W-:Y:S02]  /*0570*/  STS [R8], R13 ;  /* 0x0000000d08007388 */ /* 0x000fe40000000800 */
[----:B------:R-:W-:Y:S06]  /*0580*/  BAR.SYNC.DEFER_BLOCKING 0x0 ;  /* 0x0000000000007b1d */ /* 0x000fec0000010000 */
[----:B------:R-:W3:Y:S02]  /*0590*/  LDS R2, [R11] ;  /* 0x000000000b027984 */ /* 0x000ee40000000800 */
[----:B------:R-:W-:Y:S06]  /*05a0*/  BAR.SYNC.DEFER_BLOCKING 0x0 ;  /* 0x0000000000007b1d */ /* 0x000fec0000010000 */
[----:B------:R4:W-:Y:S01]  /*05b0*/  STS [R8], R13 ;  /* 0x0000000d08007388 */ /* 0x0009e20000000800 */
[----:B---3--:R-:W-:Y:S01]  /*05c0*/  FFMA R10, R2, R17, 9.9999997473787516356e-06 ;  /* 0x3727c5ac020a7423 */ /* 0x008fe20000000011 */
[----:B------:R-:W-:-:S03]  /*05d0*/  LOP3.LUT R17, R3, 0x1f, R0, 0xf8, !PT ;  /* 0x0000001f03117812 */ /* 0x000fc600078ef800 */
[----:B------:R-:W3:Y:S01]  /*05e0*/  MUFU.RSQ R9, R10 ;  /* 0x0000000a00097308 */ /* 0x000ee20000001400 */
[----:B------:R-:W-:Y:S01]  /*05f0*/  BAR.SYNC.DEFER_BLOCKING 0x0 ;  /* 0x0000000000007b1d */ /* 0x000fe20000010000 */
[C---:B------:R-:W-:Y:S01]  /*0600*/  ISETP.LT.AND P0, PT, R17.reuse, 0x30, !P0 ;  /* 0x000000301100780c */ /* 0x040fe20004701270 */
[----:B--2---:R-:W-:-:S04]  /*0610*/  IMAD.WIDE R2, R17, 0x4, R4 ;  /* 0x0000000411027825 */ /* 0x004fc800078e0204 */
[----:B-1----:R-:W-:-:S08]  /*0620*/  IMAD.WIDE R4, R17, 0x4, R6 ;  /* 0x0000000411047825 */ /* 0x002fd000078e0206 */
[----:B---3--:R4:W-:Y:S04]  /*0630*/  @P0 STG.E desc[UR6][R2.64], R9 ;  /* 0x0000000902000986 */ /* 0x0089e8000c101906 */
[----:B------:R4:W-:Y:S01]  /*0640*/  @P0 STG.E desc[UR6][R4.64], R15 ;  /* 0x0000000f04000986 */ /* 0x0009e2000c101906 */
[----:B------:R-:W-:Y:S05]  /*0650*/  @!P0 EXIT ;  /* 0x000000000000894d */ /* 0x000fea0003800000 */
[----:B------:R-:W0:Y:S01]  /*0660*/  LDS R11, [R11] ;  /* 0x000000000b0b7984 */ /* 0x000e220000000800 */
[----:B----4-:R-:W1:Y:S02]  /*0670*/  LDC.64 R2, c[0x0][0x230] ;  /* 0x00008c00ff027b82 */ /* 0x010e640000000a00 */
[----:B-1----:R-:W-:-:S05]  /*0680*/  IMAD.WIDE R2, R17, 0x4, R2 ;  /* 0x0000000411027825 */ /* 0x002fca00078e0202 */
[----:B0-----:R-:W-:Y:S01]  /*0690*/  STG.E desc[UR6][R2.64], R11 ;  /* 0x0000000b02007986 */ /* 0x001fe2000c101906 */
[----:B------:R-:W-:Y:S05]  /*06a0*/  EXIT ;  /* 0x000000000000794d */ /* 0x000fea0003800000 */
.L_x_0:
[----:B------:R-:W-:-:S00]  /*06b0*/  BRA `(.L_x_0) ;  /* 0xfffffffc00fc7947 */ /* 0x000fc0000383ffff */
[----:B------:R-:W-:-:S00]  /*06c0*/  NOP ;  /* 0x0000000000007918 */ /* 0x000fc00000000000 */
        /* <DEDUP_REMOVED lines=11> */
.L_x_1:


//--------------------- .nv.global.init           --------------------------
	.section	.nv.global.init,"aw",@progbits
.nv.global.init:
	.type		_$_str,@object
	.size		_$_str,(.L_0 - _$_str)
_$_str:
        /*0000*/ 	.byte	0x5f, 0x5f, 0x43, 0x55, 0x44, 0x41, 0x5f, 0x46, 0x54, 0x5a, 0x00
.L_0:


//--------------------- .nv.shared.triton_per_fused_native_group_norm_22 --------------------------
	.section	.nv.shared.triton_per_fused_native_group_norm_22,"aw",@nobits
	.sectionflags	@""
	.align	16
	.zero		1024


//--------------------- .nv.constant0.triton_per_fused_native_group_norm_22 --------------------------
	.section	.nv.constant0.triton_per_fused_native_group_norm_22,"a",@progbits
	.sectionflags	@""
	.align	4
.nv.constant0.triton_per_fused_native_group_norm_22:
	.zero		584
